	.headerflags	@"EF_CUDA_TEXMODE_UNIFIED EF_CUDA_64BIT_ADDRESS EF_CUDA_ACCELERATORS EF_CUDA_SM90 EF_CUDA_VIRTUAL_SM(EF_CUDA_SM90)"
	.elftype	@"ET_EXEC"


//--------------------- .nv.info                  --------------------------
	.section	.nv.info,"",@"SHT_CUDA_INFO"
	.align	4


	//----- nvinfo : EIATTR_REGCOUNT
	.align		4
        /*0000*/ 	.byte	0x04, 0x2f
        /*0002*/ 	.short	(.L_3 - .L_2)
	.align		4
.L_2:
        /*0004*/ 	.word	index@(triton_poi_fused__native_batch_norm_legit_no_training_hardtanh_3)
        /*0008*/ 	.word	0x0000001e


	//----- nvinfo : EIATTR_MIN_STACK_SIZE
	.align		4
.L_3:
        /*000c*/ 	.byte	0x04, 0x12
        /*000e*/ 	.short	(.L_5 - .L_4)
	.align		4
.L_4:
        /*0010*/ 	.word	index@(triton_poi_fused__native_batch_norm_legit_no_training_hardtanh_3)
        /*0014*/ 	.word	0x00000000


	//----- nvinfo : EIATTR_FRAME_SIZE
	.align		4
.L_5:
        /*0018*/ 	.byte	0x04, 0x11
        /*001a*/ 	.short	(.L_7 - .L_6)
	.align		4
.L_6:
        /*001c*/ 	.word	index@(triton_poi_fused__native_batch_norm_legit_no_training_hardtanh_3)
        /*0020*/ 	.word	0x00000000


	//----- nvinfo : EIATTR_MIN_STACK_SIZE
	.align		4
.L_7:
        /*0024*/ 	.byte	0x04, 0x12
        /*0026*/ 	.short	(.L_9 - .L_8)
	.align		4
.L_8:
        /*0028*/ 	.word	index@(triton_poi_fused__native_batch_norm_legit_no_training_hardtanh_3)
        /*002c*/ 	.word	0x00000000
.L_9:


//--------------------- .nv.info.triton_poi_fused__native_batch_norm_legit_no_training_hardtanh_3 --------------------------
	.section	.nv.info.triton_poi_fused__native_batch_norm_legit_no_training_hardtanh_3,"",@"SHT_CUDA_INFO"
	.sectionflags	@""
	.align	4


	//----- nvinfo : EIATTR_CUDA_API_VERSION
	.align		4
        /*0000*/ 	.byte	0x04, 0x37
        /*0002*/ 	.short	(.L_11 - .L_10)
.L_10:
        /*0004*/ 	.word	0x0000007c


	//----- nvinfo : EIATTR_KPARAM_INFO
	.align		4
.L_11:
        /*0008*/ 	.byte	0x04, 0x17
        /*000a*/ 	.short	(.L_13 - .L_12)
.L_12:
        /*000c*/ 	.word	0x00000000
        /*0010*/ 	.short	0x0006
        /*0012*/ 	.short	0x0030
        /*0014*/ 	.byte	0x00, 0xf0, 0x11, 0x00


	//----- nvinfo : EIATTR_KPARAM_INFO
	.align		4
.L_13:
        /*0018*/ 	.byte	0x04, 0x17
        /*001a*/ 	.short	(.L_15 - .L_14)
.L_14:
        /*001c*/ 	.word	0x00000000
        /*0020*/ 	.short	0x0005
        /*0022*/ 	.short	0x0028
        /*0024*/ 	.byte	0x00, 0xf4, 0x21, 0x00


	//----- nvinfo : EIATTR_KPARAM_INFO
	.align		4
.L_15:
        /*0028*/ 	.byte	0x04, 0x17
        /*002a*/ 	.short	(.L_17 - .L_16)
.L_16:
        /*002c*/ 	.word	0x00000000
        /*0030*/ 	.short	0x0004
        /*0032*/ 	.short	0x0020
        /*0034*/ 	.byte	0x00, 0xf4, 0x21, 0x00


	//----- nvinfo : EIATTR_KPARAM_INFO
	.align		4
.L_17:
        /*0038*/ 	.byte	0x04, 0x17
        /*003a*/ 	.short	(.L_19 - .L_18)
.L_18:
        /*003c*/ 	.word	0x00000000
        /*0040*/ 	.short	0x0003
        /*0042*/ 	.short	0x0018
        /*0044*/ 	.byte	0x00, 0xf4, 0x21, 0x00


	//----- nvinfo : EIATTR_KPARAM_INFO
	.align		4
.L_19:
        /*0048*/ 	.byte	0x04, 0x17
        /*004a*/ 	.short	(.L_21 - .L_20)
.L_20:
        /*004c*/ 	.word	0x00000000
        /*0050*/ 	.short	0x0002
        /*0052*/ 	.short	0x0010
        /*0054*/ 	.byte	0x00, 0xf4, 0x21, 0x00


	//----- nvinfo : EIATTR_KPARAM_INFO
	.align		4
.L_21:
        /*0058*/ 	.byte	0x04, 0x17
        /*005a*/ 	.short	(.L_23 - .L_22)
.L_22:
        /*005c*/ 	.word	0x00000000
        /*0060*/ 	.short	0x0001
        /*0062*/ 	.short	0x0008
        /*0064*/ 	.byte	0x00, 0xf4, 0x21, 0x00


	//----- nvinfo : EIATTR_KPARAM_INFO
	.align		4
.L_23:
        /*0068*/ 	.byte	0x04, 0x17
        /*006a*/ 	.short	(.L_25 - .L_24)
.L_24:
        /*006c*/ 	.word	0x00000000
        /*0070*/ 	.short	0x0000
        /*0072*/ 	.short	0x0000
        /*0074*/ 	.byte	0x00, 0xf4, 0x21, 0x00


	//----- nvinfo : EIATTR_SPARSE_MMA_MASK
	.align		4
.L_25:
        /*0078*/ 	.byte	0x03, 0x50
        /*007a*/ 	.short	0x0000


	//----- nvinfo : EIATTR_MAXREG_COUNT
	.align		4
        /*007c*/ 	.byte	0x03, 0x1b
        /*007e*/ 	.short	0x00ff


	//----- nvinfo : EIATTR_EXIT_INSTR_OFFSETS
	.align		4
        /*0080*/ 	.byte	0x04, 0x1c
        /*0082*/ 	.short	(.L_27 - .L_26)


	//   ....[0]....
.L_26:
        /*0084*/ 	.word	0x00000860


	//----- nvinfo : EIATTR_REQNTID
	.align		4
.L_27:
        /*0088*/ 	.byte	0x04, 0x10
        /*008a*/ 	.short	(.L_29 - .L_28)
.L_28:
        /*008c*/ 	.word	0x00000080
        /*0090*/ 	.word	0x00000001
        /*0094*/ 	.word	0x00000001


	//----- nvinfo : EIATTR_CBANK_PARAM_SIZE
	.align		4
.L_29:
        /*0098*/ 	.byte	0x03, 0x19
        /*009a*/ 	.short	0x0034


	//----- nvinfo : EIATTR_PARAM_CBANK
	.align		4
        /*009c*/ 	.byte	0x04, 0x0a
        /*009e*/ 	.short	(.L_31 - .L_30)
	.align		4
.L_30:
        /*00a0*/ 	.word	index@(.nv.constant0.triton_poi_fused__native_batch_norm_legit_no_training_hardtanh_3)
        /*00a4*/ 	.short	0x0210
        /*00a6*/ 	.short	0x0034


	//----- nvinfo : EIATTR_SW_WAR
	.align		4
.L_31:
        /*00a8*/ 	.byte	0x04, 0x36
        /*00aa*/ 	.short	(.L_33 - .L_32)
.L_32:
        /*00ac*/ 	.word	0x00000008
.L_33:


//--------------------- .nv.callgraph             --------------------------
	.section	.nv.callgraph,"",@"SHT_CUDA_CALLGRAPH"
	.align	4
	.sectionentsize	8
	.align		4
        /*0000*/ 	.word	0x00000000
	.align		4
        /*0004*/ 	.word	0xffffffff
	.align		4
        /*0008*/ 	.word	0x00000000
	.align		4
        /*000c*/ 	.word	0xfffffffe
	.align		4
        /*0010*/ 	.word	0x00000000
	.align		4
        /*0014*/ 	.word	0xfffffffd
	.align		4
        /*0018*/ 	.word	0x00000000
	.align		4
        /*001c*/ 	.word	0xfffffffc


//--------------------- .nv.constant4             --------------------------
	.section	.nv.constant4,"a",@progbits
	.align	8
	.align		8
.nv.constant4:
        /*0000*/ 	.dword	_$_str
	.align		8
        /*0008*/ 	.dword	_$_str_$_2


//--------------------- .text.triton_poi_fused__native_batch_norm_legit_no_training_hardtanh_3 --------------------------
	.section	.text.triton_poi_fused__native_batch_norm_legit_no_training_hardtanh_3,"ax",@progbits
	.align	128
        .global         triton_poi_fused__native_batch_norm_legit_no_training_hardtanh_3
        .type           triton_poi_fused__native_batch_norm_legit_no_training_hardtanh_3,@function
        .size           triton_poi_fused__native_batch_norm_legit_no_training_hardtanh_3,(.L_x_1 - triton_poi_fused__native_batch_norm_legit_no_training_hardtanh_3)
        .other          triton_poi_fused__native_batch_norm_legit_no_training_hardtanh_3,@"STO_CUDA_ENTRY STV_DEFAULT"
triton_poi_fused__native_batch_norm_legit_no_training_hardtanh_3:
.text.triton_poi_fused__native_batch_norm_legit_no_training_hardtanh_3:
[----:B------:R-:W-:Y:S01]  /*0000*/  LDC R1, c[0x0][0x28] ;  /* 0x00000a00ff017b82 */ /* 0x000fe20000000800 */
[----:B------:R-:W1:Y:S01]  /*0010*/  S2R R0, SR_TID.X ;  /* 0x0000000000007919 */ /* 0x000e620000002100 */
[----:B------:R-:W-:-:S06]  /*0020*/  ULDC.64 UR4, c[0x0][0x208] ;  /* 0x0000820000047ab9 */ /* 0x000fcc0000000a00 */
[----:B------:R-:W2:Y:S01]  /*0030*/  LDC.64 R16, c[0x0][0x218] ;  /* 0x00008600ff107b82 */ /* 0x000ea20000000a00 */
[----:B------:R-:W3:Y:S07]  /*0040*/  S2R R5, SR_CTAID.X ;  /* 0x0000000000057919 */ /* 0x000eee0000002500 */
[----:B------:R-:W4:Y:S08]  /*0050*/  LDC.64 R14, c[0x0][0x210] ;  /* 0x00008400ff0e7b82 */ /* 0x000f300000000a00 */
[----:B------:R-:W5:Y:S01]  /*0060*/  LDC.64 R12, c[0x0][0x230] ;  /* 0x00008c00ff0c7b82 */ /* 0x000f620000000a00 */
[----:B-1----:R-:W-:Y:S01]  /*0070*/  IMAD.SHL.U32 R0, R0, 0x4, RZ ;  /* 0x0000000400007824 */ /* 0x002fe200078e00ff */
[----:B---3--:R-:W-:-:S04]  /*0080*/  SHF.R.S32.HI R3, RZ, 0x15, R5 ;  /* 0x00000015ff037819 */ /* 0x008fc80000011405 */
[----:B------:R-:W-:Y:S02]  /*0090*/  LOP3.LUT R0, R0, 0x1fc, RZ, 0xc0, !PT ;  /* 0x000001fc00007812 */ /* 0x000fe400078ec0ff */
[----:B------:R-:W-:-:S03]  /*00a0*/  SGXT R3, R3, 0x1 ;  /* 0x000000010303781a */ /* 0x000fc60000000200 */
[----:B------:R-:W-:-:S05]  /*00b0*/  IMAD R20, R5, 0x400, R0 ;  /* 0x0000040005147824 */ /* 0x000fca00078e0200 */
[----:B------:R-:W-:Y:S02]  /*00c0*/  LEA.HI R0, R3, R20, RZ, 0xa ;  /* 0x0000001403007211 */ /* 0x000fe400078f50ff */
[----:B------:R-:W1:Y:S02]  /*00d0*/  LDC.64 R2, c[0x0][0x220] ;  /* 0x00008800ff027b82 */ /* 0x000e640000000a00 */
[----:B------:R-:W-:Y:S01]  /*00e0*/  SHF.R.S32.HI R23, RZ, 0xa, R0 ;  /* 0x0000000aff177819 */ /* 0x000fe20000011400 */
[----:B------:R-:W-:-:S04]  /*00f0*/  VIADD R0, R0, 0x200 ;  /* 0x0000020000007836 */ /* 0x000fc80000000000 */
[----:B------:R-:W-:Y:S01]  /*0100*/  IMAD.HI R4, R23, 0x2aaaaaab, RZ ;  /* 0x2aaaaaab17047827 */ /* 0x000fe200078e02ff */
[----:B------:R-:W-:-:S04]  /*0110*/  SHF.R.S32.HI R0, RZ, 0xa, R0 ;  /* 0x0000000aff007819 */ /* 0x000fc80000011400 */
[----:B------:R-:W-:Y:S01]  /*0120*/  SHF.R.U32.HI R5, RZ, 0x1f, R4 ;  /* 0x0000001fff057819 */ /* 0x000fe20000011604 */
[----:B------:R-:W-:-:S03]  /*0130*/  IMAD.HI R6, R0, 0x2aaaaaab, RZ ;  /* 0x2aaaaaab00067827 */ /* 0x000fc600078e02ff */
[----:B------:R-:W-:Y:S02]  /*0140*/  LEA.HI R4, R4, R5, RZ, 0x1c ;  /* 0x0000000504047211 */ /* 0x000fe400078fe0ff */
[----:B------:R-:W-:-:S03]  /*0150*/  SHF.R.U32.HI R5, RZ, 0x1f, R6 ;  /* 0x0000001fff057819 */ /* 0x000fc60000011606 */
[----:B------:R-:W-:Y:S01]  /*0160*/  IMAD R23, R4, -0x60, R23 ;  /* 0xffffffa004177824 */ /* 0x000fe200078e0217 */
[----:B------:R-:W-:-:S03]  /*0170*/  LEA.HI R5, R6, R5, RZ, 0x1c ;  /* 0x0000000506057211 */ /* 0x000fc600078fe0ff */
[----:B-1----:R-:W-:-:S04]  /*0180*/  IMAD.WIDE R8, R23, 0x4, R2 ;  /* 0x0000000417087825 */ /* 0x002fc800078e0202 */
[----:B------:R-:W-:Y:S02]  /*0190*/  IMAD R19, R5, -0x60, R0 ;  /* 0xffffffa005137824 */ /* 0x000fe400078e0200 */
[----:B------:R-:W3:Y:S02]  /*01a0*/  LDG.E.EL R0, desc[UR4][R8.64] ;  /* 0x0000000408007981 */ /* 0x000ee4000c2e1900 */
[----:B------:R-:W-:Y:S02]  /*01b0*/  IMAD.WIDE R10, R19, 0x4, R2 ;  /* 0x00000004130a7825 */ /* 0x000fe400078e0202 */
[----:B------:R-:W1:Y:S03]  /*01c0*/  LDC.64 R2, c[0x0][0x228] ;  /* 0x00008a00ff027b82 */ /* 0x000e660000000a00 */
[----:B------:R-:W3:Y:S01]  /*01d0*/  LDG.E.EL R18, desc[UR4][R10.64] ;  /* 0x000000040a127981 */ /* 0x000ee2000c2e1900 */
[----:B--2---:R-:W-:-:S04]  /*01e0*/  IMAD.WIDE R26, R23, 0x4, R16 ;  /* 0x00000004171a7825 */ /* 0x004fc800078e0210 */
[----:B----4-:R-:W-:Y:S01]  /*01f0*/  IMAD.WIDE R14, R20, 0x4, R14 ;  /* 0x00000004140e7825 */ /* 0x010fe200078e020e */
[----:B------:R-:W2:Y:S04]  /*0200*/  LDG.E.EL R21, desc[UR4][R26.64] ;  /* 0x000000041a157981 */ /* 0x000ea8000c2e1900 */
[----:B------:R-:W2:Y:S01]  /*0210*/  LDG.E.128 R4, desc[UR4][R14.64] ;  /* 0x000000040e047981 */ /* 0x000ea2000c1e1d00 */
[----:B------:R-:W-:-:S03]  /*0220*/  IMAD.WIDE R16, R19, 0x4, R16 ;  /* 0x0000000413107825 */ /* 0x000fc600078e0210 */
[----:B------:R-:W4:Y:S04]  /*0230*/  LDG.E.128 R8, desc[UR4][R14.64+0x800] ;  /* 0x000800040e087981 */ /* 0x000f28000c1e1d00 */
[----:B------:R-:W4:Y:S01]  /*0240*/  LDG.E.EL R16, desc[UR4][R16.64] ;  /* 0x0000000410107981 */ /* 0x000f22000c2e1900 */
[----:B01----:R-:W-:-:S04]  /*0250*/  IMAD.WIDE R24, R23, 0x4, R2 ;  /* 0x0000000417187825 */ /* 0x003fc800078e0202 */
[----:B-----5:R-:W-:Y:S02]  /*0260*/  IMAD.WIDE R22, R23, 0x4, R12 ;  /* 0x0000000417167825 */ /* 0x020fe400078e020c */
[----:B------:R-:W5:Y:S04]  /*0270*/  LDG.E.EL R24, desc[UR4][R24.64] ;  /* 0x0000000418187981 */ /* 0x000f68000c2e1900 */
[----:B------:R-:W5:Y:S01]  /*0280*/  LDG.E.EL R23, desc[UR4][R22.64] ;  /* 0x0000000416177981 */ /* 0x000f62000c2e1900 */
[----:B------:R-:W-:-:S04]  /*0290*/  IMAD.WIDE R2, R19, 0x4, R2 ;  /* 0x0000000413027825 */ /* 0x000fc800078e0202 */
[----:B------:R-:W-:Y:S02]  /*02a0*/  IMAD.WIDE R12, R19, 0x4, R12 ;  /* 0x00000004130c7825 */ /* 0x000fe400078e020c */
[----:B------:R-:W4:Y:S04]  /*02b0*/  LDG.E.EL R2, desc[UR4][R2.64] ;  /* 0x0000000402027981 */ /* 0x000f28000c2e1900 */
[----:B------:R0:W4:Y:S02]  /*02c0*/  LDG.E.EL R13, desc[UR4][R12.64] ;  /* 0x000000040c0d7981 */ /* 0x000124000c2e1900 */
[----:B0-----:R-:W-:Y:S02]  /*02d0*/  IMAD.MOV.U32 R12, RZ, RZ, 0x3e800000 ;  /* 0x3e800000ff0c7424 */ /* 0x001fe400078e00ff */
[----:B---3--:R-:W-:-:S04]  /*02e0*/  FADD R0, R0, 9.9999997473787516356e-06 ;  /* 0x3727c5ac00007421 */ /* 0x008fc80000000000 */
[----:B------:R-:W0:Y:S01]  /*02f0*/  MUFU.SQRT R19, R0 ;  /* 0x0000000000137308 */ /* 0x000e220000002000 */
[----:B------:R-:W-:-:S07]  /*0300*/  FADD R18, R18, 9.9999997473787516356e-06 ;  /* 0x3727c5ac12127421 */ /* 0x000fce0000000000 */
[----:B------:R-:W1:Y:S01]  /*0310*/  MUFU.SQRT R25, R18 ;  /* 0x0000001200197308 */ /* 0x000e620000002000 */
[C---:B0-----:R-:W-:Y:S02]  /*0320*/  FSETP.GT.AND P0, PT, R19.reuse, 8.50705917302346158658e+37, PT ;  /* 0x7e8000001300780b */ /* 0x041fe40003f04000 */
[----:B------:R-:W-:Y:S02]  /*0330*/  FSETP.GEU.AND P2, PT, R19, 1.175494350822287508e-38, PT ;  /* 0x008000001300780b */ /* 0x000fe40003f4e000 */
[C---:B-1----:R-:W-:Y:S02]  /*0340*/  FSETP.GT.AND P1, PT, R25.reuse, 8.50705917302346158658e+37, PT ;  /* 0x7e8000001900780b */ /* 0x042fe40003f24000 */
[----:B------:R-:W-:-:S07]  /*0350*/  FSETP.GEU.AND P3, PT, R25, 1.175494350822287508e-38, PT ;  /* 0x008000001900780b */ /* 0x000fce0003f6e000 */
[----:B------:R-:W-:-:S04]  /*0360*/  @P0 FMUL R19, R19, 0.25 ;  /* 0x3e80000013130820 */ /* 0x000fc80000400000 */
[----:B------:R-:W-:Y:S01]  /*0370*/  @!P2 FMUL R19, R19, 16777216 ;  /* 0x4b8000001313a820 */ /* 0x000fe20000400000 */
[----:B------:R-:W-:-:S05]  /*0380*/  @P1 FMUL R25, R25, 0.25 ;  /* 0x3e80000019191820 */ /* 0x000fca0000400000 */
[----:B------:R-:W0:Y:S01]  /*0390*/  MUFU.RCP R19, R19 ;  /* 0x0000001300137308 */ /* 0x000e220000001000 */
[----:B------:R-:W-:Y:S01]  /*03a0*/  @!P3 FMUL R25, R25, 16777216 ;  /* 0x4b8000001919b820 */ /* 0x000fe20000400000 */
[----:B------:R-:W-:-:S06]  /*03b0*/  FSEL R0, R12, 1, P0 ;  /* 0x3f8000000c007808 */ /* 0x000fcc0000000000 */
[----:B------:R-:W1:Y:S01]  /*03c0*/  MUFU.RCP R25, R25 ;  /* 0x0000001900197308 */ /* 0x000e620000001000 */
[----:B------:R-:W-:Y:S01]  /*03d0*/  FSEL R12, R12, 1, P1 ;  /* 0x3f8000000c0c7808 */ /* 0x000fe20000800000 */
[----:B------:R-:W-:Y:S01]  /*03e0*/  @!P2 FMUL R0, R0, 16777216 ;  /* 0x4b8000000000a820 */ /* 0x000fe20000400000 */
[--C-:B--2---:R-:W-:Y:S01]  /*03f0*/  FADD R14, R7, -R21.reuse ;  /* 0x80000015070e7221 */ /* 0x104fe20000000000 */
[--C-:B------:R-:W-:Y:S02]  /*0400*/  FADD R6, R6, -R21.reuse ;  /* 0x8000001506067221 */ /* 0x100fe40000000000 */
[----:B------:R-:W-:Y:S01]  /*0410*/  @!P3 FMUL R12, R12, 16777216 ;  /* 0x4b8000000c0cb820 */ /* 0x000fe20000400000 */
[----:B0-----:R-:W-:Y:S01]  /*0420*/  FMUL R3, R19, R0 ;  /* 0x0000000013037220 */ /* 0x001fe20000400000 */
[----:B------:R-:W-:-:S03]  /*0430*/  FADD R4, R4, -R21 ;  /* 0x8000001504047221 */ /* 0x000fc60000000000 */
[C---:B------:R-:W-:Y:S01]  /*0440*/  FMUL R14, R3.reuse, R14 ;  /* 0x0000000e030e7220 */ /* 0x040fe20000400000 */
[----:B------:R-:W-:Y:S01]  /*0450*/  FMUL R6, R3, R6 ;  /* 0x0000000603067220 */ /* 0x000fe20000400000 */
[----:B-1----:R-:W-:Y:S01]  /*0460*/  FMUL R0, R25, R12 ;  /* 0x0000000c19007220 */ /* 0x002fe20000400000 */
[----:B------:R-:W-:Y:S01]  /*0470*/  FADD R12, R5, -R21 ;  /* 0x80000015050c7221 */ /* 0x000fe20000000000 */
[C-C-:B-----5:R-:W-:Y:S01]  /*0480*/  FFMA R14, R24.reuse, R14, R23.reuse ;  /* 0x0000000e180e7223 */ /* 0x160fe20000000017 */
[C---:B------:R-:W-:Y:S01]  /*0490*/  FMUL R4, R3.reuse, R4 ;  /* 0x0000000403047220 */ /* 0x040fe20000400000 */
[--C-:B------:R-:W-:Y:S01]  /*04a0*/  FFMA R6, R24, R6, R23.reuse ;  /* 0x0000000618067223 */ /* 0x100fe20000000017 */
[----:B------:R-:W-:Y:S01]  /*04b0*/  FMUL R12, R3, R12 ;  /* 0x0000000c030c7220 */ /* 0x000fe20000400000 */
[--C-:B----4-:R-:W-:Y:S01]  /*04c0*/  FADD R3, R8, -R16.reuse ;  /* 0x8000001008037221 */ /* 0x110fe20000000000 */
[--C-:B------:R-:W-:Y:S01]  /*04d0*/  FADD R9, R9, -R16.reuse ;  /* 0x8000001009097221 */ /* 0x100fe20000000000 */
[--C-:B------:R-:W-:Y:S01]  /*04e0*/  FADD R7, R10, -R16.reuse ;  /* 0x800000100a077221 */ /* 0x100fe20000000000 */
[----:B------:R-:W-:Y:S01]  /*04f0*/  FADD R11, R11, -R16 ;  /* 0x800000100b0b7221 */ /* 0x000fe20000000000 */
[----:B------:R-:W-:Y:S01]  /*0500*/  FSETP.GTU.AND P3, PT, R14, RZ, PT ;  /* 0x000000ff0e00720b */ /* 0x000fe20003f6c000 */
[C---:B------:R-:W-:Y:S01]  /*0510*/  FMUL R3, R0.reuse, R3 ;  /* 0x0000000300037220 */ /* 0x040fe20000400000 */
[C---:B------:R-:W-:Y:S01]  /*0520*/  FMUL R10, R0.reuse, R9 ;  /* 0x00000009000a7220 */ /* 0x040fe20000400000 */
[----:B------:R-:W-:Y:S01]  /*0530*/  FMUL R8, R0, R7 ;  /* 0x0000000700087220 */ /* 0x000fe20000400000 */
[----:B------:R-:W-:Y:S01]  /*0540*/  FFMA R5, R24, R12, R23 ;  /* 0x0000000c18057223 */ /* 0x000fe20000000017 */
[----:B------:R-:W-:Y:S01]  /*0550*/  FMUL R0, R0, R11 ;  /* 0x0000000b00007220 */ /* 0x000fe20000400000 */
[----:B------:R-:W-:-:S02]  /*0560*/  FSETP.GTU.AND P5, PT, R6, RZ, PT ;  /* 0x000000ff0600720b */ /* 0x000fc40003fac000 */
[----:B------:R-:W-:Y:S01]  /*0570*/  FSEL R7, R14, RZ, P3 ;  /* 0x000000ff0e077208 */ /* 0x000fe20001800000 */
[----:B------:R-:W-:Y:S01]  /*0580*/  FFMA R4, R24, R4, R23 ;  /* 0x0000000418047223 */ /* 0x000fe20000000017 */
[--C-:B------:R-:W-:Y:S01]  /*0590*/  FFMA R0, R2, R0, R13.reuse ;  /* 0x0000000002007223 */ /* 0x100fe2000000000d */
[----:B------:R-:W-:Y:S02]  /*05a0*/  FSEL R6, R6, RZ, P5 ;  /* 0x000000ff06067208 */ /* 0x000fe40002800000 */
[----:B------:R-:W-:Y:S02]  /*05b0*/  FSETP.GTU.AND P0, PT, R5, RZ, PT ;  /* 0x000000ff0500720b */ /* 0x000fe40003f0c000 */
[----:B------:R-:W-:Y:S01]  /*05c0*/  FSETP.GEU.AND P5, PT, R7, 6, PT ;  /* 0x40c000000700780b */ /* 0x000fe20003fae000 */
[C-C-:B------:R-:W-:Y:S01]  /*05d0*/  FFMA R12, R2.reuse, R3, R13.reuse ;  /* 0x00000003020c7223 */ /* 0x140fe2000000000d */
[----:B------:R-:W-:Y:S01]  /*05e0*/  FFMA R10, R2, R10, R13 ;  /* 0x0000000a020a7223 */ /* 0x000fe2000000000d */
[----:B------:R-:W-:-:S02]  /*05f0*/  FSETP.GTU.AND P4, PT, R4, RZ, PT ;  /* 0x000000ff0400720b */ /* 0x000fc40003f8c000 */
[----:B------:R-:W-:Y:S02]  /*0600*/  FSETP.GTU.AND P1, PT, R0, RZ, PT ;  /* 0x000000ff0000720b */ /* 0x000fe40003f2c000 */
[----:B------:R-:W-:Y:S01]  /*0610*/  FSEL R5, R5, RZ, P0 ;  /* 0x000000ff05057208 */ /* 0x000fe20000000000 */
[----:B------:R-:W-:Y:S01]  /*0620*/  FFMA R15, R2, R8, R13 ;  /* 0x00000008020f7223 */ /* 0x000fe2000000000d */
[----:B------:R-:W-:Y:S01]  /*0630*/  FSETP.GEU.AND P0, PT, R6, 6, PT ;  /* 0x40c000000600780b */ /* 0x000fe20003f0e000 */
[----:B------:R-:W0:Y:S01]  /*0640*/  LDC.64 R2, c[0x0][0x238] ;  /* 0x00008e00ff027b82 */ /* 0x000e220000000a00 */
[----:B------:R-:W-:Y:S02]  /*0650*/  FSEL R4, R4, RZ, P4 ;  /* 0x000000ff04047208 */ /* 0x000fe40002000000 */
[----:B------:R-:W-:Y:S02]  /*0660*/  FSEL R11, R0, RZ, P1 ;  /* 0x000000ff000b7208 */ /* 0x000fe40000800000 */
[----:B------:R-:W-:-:S02]  /*0670*/  FSETP.GTU.AND P2, PT, R10, RZ, PT ;  /* 0x000000ff0a00720b */ /* 0x000fc40003f4c000 */
[----:B------:R-:W-:Y:S02]  /*0680*/  FSETP.GTU.AND P3, PT, R12, RZ, PT ;  /* 0x000000ff0c00720b */ /* 0x000fe40003f6c000 */
[----:B------:R-:W-:Y:S02]  /*0690*/  FSETP.NAN.AND P4, PT, R7, R7, PT ;  /* 0x000000070700720b */ /* 0x000fe40003f88000 */
[----:B------:R-:W-:Y:S02]  /*06a0*/  FSETP.GEU.AND P1, PT, R5, 6, PT ;  /* 0x40c000000500780b */ /* 0x000fe40003f2e000 */
[----:B------:R-:W-:Y:S02]  /*06b0*/  FSETP.GTU.AND P6, PT, R15, RZ, PT ;  /* 0x000000ff0f00720b */ /* 0x000fe40003fcc000 */
[----:B------:R-:W-:Y:S02]  /*06c0*/  FSEL R9, R10, RZ, P2 ;  /* 0x000000ff0a097208 */ /* 0x000fe40001000000 */
[----:B------:R-:W-:-:S02]  /*06d0*/  FSEL R8, R12, RZ, P3 ;  /* 0x000000ff0c087208 */ /* 0x000fc40001800000 */
[----:B------:R-:W-:Y:S02]  /*06e0*/  @P5 SEL R7, R7, 0x40c00000, P4 ;  /* 0x40c0000007075807 */ /* 0x000fe40002000000 */
[----:B------:R-:W-:Y:S02]  /*06f0*/  FSETP.NAN.AND P2, PT, R6, R6, PT ;  /* 0x000000060600720b */ /* 0x000fe40003f48000 */
[----:B------:R-:W-:Y:S02]  /*0700*/  FSETP.GEU.AND P3, PT, R4, 6, PT ;  /* 0x40c000000400780b */ /* 0x000fe40003f6e000 */
[----:B------:R-:W-:Y:S02]  /*0710*/  FSETP.GEU.AND P5, PT, R11, 6, PT ;  /* 0x40c000000b00780b */ /* 0x000fe40003fae000 */
[----:B------:R-:W-:Y:S02]  /*0720*/  FSEL R10, R15, RZ, P6 ;  /* 0x000000ff0f0a7208 */ /* 0x000fe40003000000 */
[----:B------:R-:W-:-:S02]  /*0730*/  FSETP.NAN.AND P6, PT, R5, R5, PT ;  /* 0x000000050500720b */ /* 0x000fc40003fc8000 */
[----:B------:R-:W-:Y:S02]  /*0740*/  @P0 SEL R6, R6, 0x40c00000, P2 ;  /* 0x40c0000006060807 */ /* 0x000fe40001000000 */
[----:B------:R-:W-:Y:S02]  /*0750*/  FSETP.GEU.AND P4, PT, R9, 6, PT ;  /* 0x40c000000900780b */ /* 0x000fe40003f8e000 */
[----:B------:R-:W-:Y:S02]  /*0760*/  FSETP.GEU.AND P2, PT, R8, 6, PT ;  /* 0x40c000000800780b */ /* 0x000fe40003f4e000 */
[----:B------:R-:W-:Y:S02]  /*0770*/  FSETP.GEU.AND P0, PT, R10, 6, PT ;  /* 0x40c000000a00780b */ /* 0x000fe40003f0e000 */
[----:B------:R-:W-:Y:S02]  /*0780*/  @P1 SEL R5, R5, 0x40c00000, P6 ;  /* 0x40c0000005051807 */ /* 0x000fe40003000000 */
[----:B------:R-:W-:-:S02]  /*0790*/  FSETP.NAN.AND P6, PT, R4, R4, PT ;  /* 0x000000040400720b */ /* 0x000fc40003fc8000 */
[C---:B------:R-:W-:Y:S02]  /*07a0*/  FSETP.NAN.AND P1, PT, R11.reuse, R11, PT ;  /* 0x0000000b0b00720b */ /* 0x040fe40003f28000 */
[----:B------:R-:W-:Y:S02]  /*07b0*/  @P3 SEL R4, R4, 0x40c00000, P6 ;  /* 0x40c0000004043807 */ /* 0x000fe40003000000 */
[----:B------:R-:W-:Y:S02]  /*07c0*/  @P5 SEL R11, R11, 0x40c00000, P1 ;  /* 0x40c000000b0b5807 */ /* 0x000fe40000800000 */
[C---:B------:R-:W-:Y:S02]  /*07d0*/  FSETP.NAN.AND P6, PT, R9.reuse, R9, PT ;  /* 0x000000090900720b */ /* 0x040fe40003fc8000 */
[----:B------:R-:W-:Y:S02]  /*07e0*/  FSETP.NAN.AND P3, PT, R8, R8, PT ;  /* 0x000000080800720b */ /* 0x000fe40003f68000 */
[----:B------:R-:W-:Y:S01]  /*07f0*/  FSETP.NAN.AND P1, PT, R10, R10, PT ;  /* 0x0000000a0a00720b */ /* 0x000fe20003f28000 */
[----:B0-----:R-:W-:Y:S01]  /*0800*/  IMAD.WIDE R20, R20, 0x4, R2 ;  /* 0x0000000414147825 */ /* 0x001fe200078e0202 */
[----:B------:R-:W-:-:S02]  /*0810*/  @P4 SEL R9, R9, 0x40c00000, P6 ;  /* 0x40c0000009094807 */ /* 0x000fc40003000000 */
[----:B------:R-:W-:Y:S02]  /*0820*/  @P2 SEL R8, R8, 0x40c00000, P3 ;  /* 0x40c0000008082807 */ /* 0x000fe40001800000 */
[----:B------:R-:W-:Y:S01]  /*0830*/  @P0 SEL R10, R10, 0x40c00000, P1 ;  /* 0x40c000000a0a0807 */ /* 0x000fe20000800000 */
[----:B------:R-:W-:Y:S04]  /*0840*/  STG.E.128 desc[UR4][R20.64], R4 ;  /* 0x0000000414007986 */ /* 0x000fe8000c101d04 */
[----:B------:R-:W-:Y:S01]  /*0850*/  STG.E.128 desc[UR4][R20.64+0x800], R8 ;  /* 0x0008000814007986 */ /* 0x000fe2000c101d04 */
[----:B------:R-:W-:Y:S05]  /*0860*/  EXIT ;  /* 0x000000000000794d */ /* 0x000fea0003800000 */
.L_x_0:
[----:B------:R-:W-:-:S00]  /*0870*/  BRA `(.L_x_0) ;  /* 0xfffffffc00fc7947 */ /* 0x000fc0000383ffff */
[----:B------:R-:W-:-:S00]  /*0880*/  NOP ;  /* 0x0000000000007918 */ /* 0x000fc00000000000 */
[----:B------:R-:W-:-:S00]  /*0890*/  NOP ;  /* 0x0000000000007918 */ /* 0x000fc00000000000 */
[----:B------:R-:W-:-:S00]  /*08a0*/  NOP ;  /* 0x0000000000007918 */ /* 0x000fc00000000000 */
[----:B------:R-:W-:-:S00]  /*08b0*/  NOP ;  /* 0x0000000000007918 */ /* 0x000fc00000000000 */
[----:B------:R-:W-:-:S00]  /*08c0*/  NOP ;  /* 0x0000000000007918 */ /* 0x000fc00000000000 */
[----:B------:R-:W-:-:S00]  /*08d0*/  NOP ;  /* 0x0000000000007918 */ /* 0x000fc00000000000 */
[----:B------:R-:W-:-:S00]  /*08e0*/  NOP ;  /* 0x0000000000007918 */ /* 0x000fc00000000000 */
[----:B------:R-:W-:-:S00]  /*08f0*/  NOP ;  /* 0x0000000000007918 */ /* 0x000fc00000000000 */
.L_x_1:


//--------------------- .nv.global.init           --------------------------
	.section	.nv.global.init,"aw",@progbits
.nv.global.init:
	.type		_$_str,@object
	.size		_$_str,(_$_str_$_2 - _$_str)
_$_str:
        /*0000*/ 	.byte	0x5f, 0x5f, 0x43, 0x55, 0x44, 0x41, 0x5f, 0x46, 0x54, 0x5a, 0x00
	.type		_$_str_$_2,@object
	.size		_$_str_$_2,(.L_1 - _$_str_$_2)
_$_str_$_2:
        /*000b*/ 	.byte	0x5f, 0x5f, 0x43, 0x55, 0x44, 0x41, 0x5f, 0x50, 0x52, 0x45, 0x43, 0x5f, 0x53, 0x51, 0x52, 0x54
        /*001b*/ 	.byte	0x00
.L_1:


//--------------------- .nv.constant0.triton_poi_fused__native_batch_norm_legit_no_training_hardtanh_3 --------------------------
	.section	.nv.constant0.triton_poi_fused__native_batch_norm_legit_no_training_hardtanh_3,"a",@progbits
	.sectionflags	@""
	.align	4
.nv.constant0.triton_poi_fused__native_batch_norm_legit_no_training_hardtanh_3:
	.zero		580
